//
// Generated by NVIDIA NVVM Compiler
//
// Compiler Build ID: CL-36424714
// Cuda compilation tools, release 13.0, V13.0.88
// Based on NVVM 20.0.0
//

.version 9.0
.target sm_100
.address_size 64

	// .globl	_Z13Find_TrianglePiS_iiS_
.extern .func  (.param .b32 func_retval0) vprintf
(
	.param .b64 vprintf_param_0,
	.param .b64 vprintf_param_1
)
;
// _ZZ13Find_TrianglePiS_iiS_E3neb has been demoted
// _ZZ13Find_TrianglePiS_iiS_E4neb1 has been demoted
.global .align 1 .b8 $str[24] = {115, 105, 122, 101, 95, 108, 105, 115, 116, 32, 58, 37, 100, 32, 44, 32, 78, 32, 58, 37, 100, 32, 10};

.visible .entry _Z13Find_TrianglePiS_iiS_(
	.param .u64 .ptr .align 1 _Z13Find_TrianglePiS_iiS__param_0,
	.param .u64 .ptr .align 1 _Z13Find_TrianglePiS_iiS__param_1,
	.param .u32 _Z13Find_TrianglePiS_iiS__param_2,
	.param .u32 _Z13Find_TrianglePiS_iiS__param_3,
	.param .u64 .ptr .align 1 _Z13Find_TrianglePiS_iiS__param_4
)
{
	.local .align 8 .b8 	__local_depot0[8];
	.reg .b64 	%SP;
	.reg .b64 	%SPL;
	.reg .pred 	%p<33>;
	.reg .b32 	%r<130>;
	.reg .b32 	%f<4>;
	.reg .b64 	%rd<31>;
	// demoted variable
	.shared .align 4 .b8 _ZZ13Find_TrianglePiS_iiS_E3neb[4096];
	// demoted variable
	.shared .align 4 .b8 _ZZ13Find_TrianglePiS_iiS_E4neb1[4096];
	mov.u64 	%SPL, __local_depot0;
	cvta.local.u64 	%SP, %SPL;
	ld.param.u64 	%rd5, [_Z13Find_TrianglePiS_iiS__param_0];
	ld.param.u64 	%rd6, [_Z13Find_TrianglePiS_iiS__param_1];
	ld.param.u64 	%rd7, [_Z13Find_TrianglePiS_iiS__param_4];
	cvta.to.global.u64 	%rd1, %rd7;
	cvta.to.global.u64 	%rd2, %rd5;
	cvta.to.global.u64 	%rd3, %rd6;
	mov.u32 	%r60, %ctaid.x;
	mov.u32 	%r1, %tid.x;
	mul.wide.u32 	%rd8, %r60, 4;
	add.s64 	%rd9, %rd3, %rd8;
	ld.global.u32 	%r2, [%rd9];
	ld.global.u32 	%r3, [%rd9+4];
	not.b32 	%r61, %r2;
	add.s32 	%r4, %r3, %r61;
	setp.gt.s32 	%p1, %r4, 1023;
	@%p1 bra 	$L__BB0_17;
	setp.gt.s32 	%p23, %r1, %r4;
	shl.b32 	%r98, %r1, 2;
	mov.u32 	%r99, _ZZ13Find_TrianglePiS_iiS_E3neb;
	add.s32 	%r5, %r99, %r98;
	@%p23 bra 	$L__BB0_3;
	add.s32 	%r100, %r2, %r1;
	mul.wide.s32 	%rd23, %r100, 4;
	add.s64 	%rd24, %rd2, %rd23;
	ld.global.u32 	%r101, [%rd24];
	st.shared.u32 	[%r5], %r101;
$L__BB0_3:
	setp.gt.s32 	%p24, %r1, %r4;
	bar.sync 	0;
	@%p24 bra 	$L__BB0_16;
	ld.shared.u32 	%r103, [%r5];
	mul.wide.s32 	%rd25, %r103, 4;
	add.s64 	%rd26, %rd3, %rd25;
	ld.global.u32 	%r6, [%rd26];
	ld.global.u32 	%r7, [%rd26+4];
	mul.wide.s32 	%rd27, %r6, 4;
	add.s64 	%rd28, %rd2, %rd27;
	ld.global.u32 	%r8, [%rd28];
	add.s32 	%r9, %r7, -1;
	sub.s32 	%r10, %r3, %r2;
	mov.b32 	%r111, 0;
	mov.u32 	%r117, %r111;
$L__BB0_5:
	setp.ge.s32 	%p25, %r6, %r7;
	shl.b32 	%r104, %r111, 2;
	add.s32 	%r106, %r99, %r104;
	ld.shared.u32 	%r13, [%r106];
	setp.lt.s32 	%p26, %r13, %r8;
	or.pred  	%p27, %p26, %p25;
	@%p27 bra 	$L__BB0_14;
	mov.u32 	%r116, %r9;
	mov.u32 	%r115, %r6;
$L__BB0_7:
	add.s32 	%r107, %r116, %r115;
	shr.u32 	%r108, %r107, 31;
	add.s32 	%r109, %r107, %r108;
	shr.s32 	%r16, %r109, 1;
	mul.wide.s32 	%rd29, %r16, 4;
	add.s64 	%rd30, %rd2, %rd29;
	ld.global.u32 	%r17, [%rd30];
	setp.ge.s32 	%p28, %r17, %r13;
	@%p28 bra 	$L__BB0_9;
	add.s32 	%r115, %r16, 1;
	bra.uni 	$L__BB0_11;
$L__BB0_9:
	setp.le.s32 	%p29, %r17, %r13;
	@%p29 bra 	$L__BB0_12;
	add.s32 	%r116, %r16, -1;
$L__BB0_11:
	setp.le.s32 	%p31, %r115, %r116;
	@%p31 bra 	$L__BB0_7;
	bra.uni 	$L__BB0_14;
$L__BB0_12:
	setp.ne.s32 	%p30, %r17, %r13;
	@%p30 bra 	$L__BB0_11;
	add.s32 	%r117, %r117, 1;
$L__BB0_14:
	add.s32 	%r111, %r111, 1;
	setp.ne.s32 	%p32, %r111, %r10;
	@%p32 bra 	$L__BB0_5;
	atom.global.add.u32 	%r110, [%rd1], %r117;
$L__BB0_16:
	bar.sync 	0;
	bra.uni 	$L__BB0_51;
$L__BB0_17:
	add.u64 	%rd10, %SP, 0;
	add.u64 	%rd11, %SPL, 0;
	cvt.rn.f32.u32 	%f1, %r4;
	mul.f32 	%f2, %f1, 0f3A800000;
	cvt.rpi.f32.f32 	%f3, %f2;
	cvt.rzi.s32.f32 	%r25, %f3;
	st.local.v2.u32 	[%rd11], {%r4, %r25};
	mov.u64 	%rd12, $str;
	cvta.global.u64 	%rd13, %rd12;
	{ // callseq 0, 0
	.param .b64 param0;
	st.param.b64 	[param0], %rd13;
	.param .b64 param1;
	st.param.b64 	[param1], %rd10;
	.param .b32 retval0;
	call.uni (retval0), 
	vprintf, 
	(
	param0, 
	param1
	);
	ld.param.b32 	%r62, [retval0];
	} // callseq 0
	setp.lt.s32 	%p2, %r25, 1;
	@%p2 bra 	$L__BB0_34;
	and.b32  	%r26, %r25, 3;
	setp.lt.u32 	%p3, %r25, 4;
	mov.b32 	%r120, 0;
	@%p3 bra 	$L__BB0_29;
	and.b32  	%r120, %r25, 2147483644;
	mov.b32 	%r118, 0;
	mov.u32 	%r69, _ZZ13Find_TrianglePiS_iiS_E4neb1;
$L__BB0_20:
	shl.b32 	%r66, %r118, 10;
	or.b32  	%r29, %r66, %r1;
	setp.gt.s32 	%p4, %r29, %r4;
	add.s32 	%r67, %r29, %r2;
	mul.wide.s32 	%rd14, %r67, 4;
	add.s64 	%rd4, %rd2, %rd14;
	shl.b32 	%r68, %r29, 2;
	add.s32 	%r30, %r69, %r68;
	@%p4 bra 	$L__BB0_22;
	ld.global.u32 	%r70, [%rd4];
	st.shared.u32 	[%r30], %r70;
$L__BB0_22:
	bar.sync 	0;
	add.s32 	%r71, %r29, 1024;
	setp.gt.s32 	%p5, %r71, %r4;
	@%p5 bra 	$L__BB0_24;
	ld.global.u32 	%r72, [%rd4+4096];
	st.shared.u32 	[%r30+4096], %r72;
$L__BB0_24:
	bar.sync 	0;
	add.s32 	%r73, %r29, 2048;
	setp.gt.s32 	%p6, %r73, %r4;
	@%p6 bra 	$L__BB0_26;
	ld.global.u32 	%r74, [%rd4+8192];
	st.shared.u32 	[%r30+8192], %r74;
$L__BB0_26:
	bar.sync 	0;
	add.s32 	%r75, %r29, 3072;
	setp.gt.s32 	%p7, %r75, %r4;
	@%p7 bra 	$L__BB0_28;
	ld.global.u32 	%r76, [%rd4+12288];
	st.shared.u32 	[%r30+12288], %r76;
$L__BB0_28:
	bar.sync 	0;
	add.s32 	%r118, %r118, 4;
	setp.ne.s32 	%p8, %r118, %r120;
	@%p8 bra 	$L__BB0_20;
$L__BB0_29:
	setp.eq.s32 	%p9, %r26, 0;
	@%p9 bra 	$L__BB0_34;
	mov.b32 	%r121, 0;
$L__BB0_31:
	.pragma "nounroll";
	shl.b32 	%r78, %r120, 10;
	or.b32  	%r35, %r78, %r1;
	setp.gt.s32 	%p10, %r35, %r4;
	@%p10 bra 	$L__BB0_33;
	add.s32 	%r79, %r35, %r2;
	mul.wide.s32 	%rd15, %r79, 4;
	add.s64 	%rd16, %rd2, %rd15;
	ld.global.u32 	%r80, [%rd16];
	shl.b32 	%r81, %r35, 2;
	mov.u32 	%r82, _ZZ13Find_TrianglePiS_iiS_E4neb1;
	add.s32 	%r83, %r82, %r81;
	st.shared.u32 	[%r83], %r80;
$L__BB0_33:
	bar.sync 	0;
	add.s32 	%r120, %r120, 1;
	add.s32 	%r121, %r121, 1;
	setp.ne.s32 	%p11, %r121, %r26;
	@%p11 bra 	$L__BB0_31;
$L__BB0_34:
	setp.lt.s32 	%p12, %r25, 1;
	bar.sync 	0;
	@%p12 bra 	$L__BB0_50;
	shl.b32 	%r85, %r1, 2;
	mov.u32 	%r86, _ZZ13Find_TrianglePiS_iiS_E4neb1;
	add.s32 	%r38, %r86, %r85;
	sub.s32 	%r39, %r3, %r2;
	mov.b32 	%r122, 0;
$L__BB0_36:
	shl.b32 	%r87, %r122, 10;
	or.b32  	%r88, %r87, %r1;
	setp.gt.s32 	%p13, %r88, %r4;
	@%p13 bra 	$L__BB0_49;
	ld.shared.u32 	%r90, [%r38];
	mul.wide.s32 	%rd17, %r90, 4;
	add.s64 	%rd18, %rd3, %rd17;
	ld.global.u32 	%r41, [%rd18];
	ld.global.u32 	%r42, [%rd18+4];
	mul.wide.s32 	%rd19, %r41, 4;
	add.s64 	%rd20, %rd2, %rd19;
	ld.global.u32 	%r43, [%rd20];
	add.s32 	%r44, %r42, -1;
	mov.b32 	%r123, 0;
	mov.u32 	%r129, %r123;
$L__BB0_38:
	setp.ge.s32 	%p14, %r41, %r42;
	shl.b32 	%r91, %r123, 2;
	add.s32 	%r93, %r86, %r91;
	ld.shared.u32 	%r47, [%r93];
	setp.lt.s32 	%p15, %r47, %r43;
	or.pred  	%p16, %p15, %p14;
	@%p16 bra 	$L__BB0_47;
	mov.u32 	%r128, %r44;
	mov.u32 	%r127, %r41;
$L__BB0_40:
	add.s32 	%r94, %r128, %r127;
	shr.u32 	%r95, %r94, 31;
	add.s32 	%r96, %r94, %r95;
	shr.s32 	%r50, %r96, 1;
	mul.wide.s32 	%rd21, %r50, 4;
	add.s64 	%rd22, %rd2, %rd21;
	ld.global.u32 	%r51, [%rd22];
	setp.ge.s32 	%p17, %r51, %r47;
	@%p17 bra 	$L__BB0_42;
	add.s32 	%r127, %r50, 1;
	bra.uni 	$L__BB0_44;
$L__BB0_42:
	setp.le.s32 	%p18, %r51, %r47;
	@%p18 bra 	$L__BB0_45;
	add.s32 	%r128, %r50, -1;
$L__BB0_44:
	setp.le.s32 	%p20, %r127, %r128;
	@%p20 bra 	$L__BB0_40;
	bra.uni 	$L__BB0_47;
$L__BB0_45:
	setp.ne.s32 	%p19, %r51, %r47;
	@%p19 bra 	$L__BB0_44;
	add.s32 	%r129, %r129, 1;
$L__BB0_47:
	add.s32 	%r123, %r123, 1;
	setp.ne.s32 	%p21, %r123, %r39;
	@%p21 bra 	$L__BB0_38;
	atom.global.add.u32 	%r97, [%rd1], %r129;
$L__BB0_49:
	bar.sync 	0;
	add.s32 	%r122, %r122, 1;
	setp.ne.s32 	%p22, %r122, %r25;
	@%p22 bra 	$L__BB0_36;
$L__BB0_50:
	bar.sync 	0;
$L__BB0_51:
	ret;

}


// ===== COMPILED SASS (sm_100) =====

	.target	sm_100

	.elftype	@"ET_EXEC"


//--------------------- .note.nv.tkinfo           --------------------------
	.section	.note.nv.tkinfo,"",@"SHT_NOTE"
	.sectionflags	@"SHF_NOTE_NV_TKINFO"
	.tkinfo
        /*0018*/ 	.word	0x00000002
        /*0030*/ 	.string	""
        /*0030*/ 	.string	"ptxas"
        /*0030*/ 	.string	"Cuda compilation tools, release 13.0, V13.0.88"
        /*0030*/ 	.string	"Build cuda_13.0.r13.0/compiler.36424714_0"
        /*0030*/ 	.string	"-arch sm_100 -m 64 "



//--------------------- .note.nv.cuinfo           --------------------------
	.section	.note.nv.cuinfo,"",@"SHT_NOTE"
	.sectionflags	@"SHF_NOTE_NV_CUINFO"
        /*0018*/ 	.short	0x0002
        /*001a*/ 	.short	0x0064
        /*001c*/ 	.short	0x0082
	.zero		2


//--------------------- .nv.info                  --------------------------
	.section	.nv.info,"",@"SHT_CUDA_INFO"
	.align	4


	//----- nvinfo : EIATTR_REGCOUNT
	.align		4
        /*0000*/ 	.byte	0x04, 0x2f
        /*0002*/ 	.short	(.L_2 - .L_1)
	.align		4
.L_1:
        /*0004*/ 	.word	index@(_Z13Find_TrianglePiS_iiS_)
        /*0008*/ 	.word	0x0000001a


	//----- nvinfo : EIATTR_FRAME_SIZE
	.align		4
.L_2:
        /*000c*/ 	.byte	0x04, 0x11
        /*000e*/ 	.short	(.L_4 - .L_3)
	.align		4
.L_3:
        /*0010*/ 	.word	index@(_Z13Find_TrianglePiS_iiS_)
        /*0014*/ 	.word	0x00000008


	//----- nvinfo : EIATTR_MIN_STACK_SIZE
	.align		4
.L_4:
        /*0018*/ 	.byte	0x04, 0x12
        /*001a*/ 	.short	(.L_6 - .L_5)
	.align		4
.L_5:
        /*001c*/ 	.word	index@(_Z13Find_TrianglePiS_iiS_)
        /*0020*/ 	.word	0x00000008
.L_6:


//--------------------- .nv.compat                --------------------------
	.section	.nv.compat,"",@"SHT_CUDA_COMPAT_INFO"
	.align	4
        /*0000*/ 	.byte	0x02, 0x09, 0x00, 0x00, 0x02, 0x02, 0x01, 0x00, 0x02, 0x05, 0x05, 0x00, 0x03, 0x07, 0x01, 0x01
        /*0010*/ 	.byte	0x02, 0x03, 0x00, 0x00, 0x02, 0x06, 0x01, 0x00, 0x04, 0x0b, 0x08, 0x00, 0x09, 0x00, 0x00, 0x00
        /*0020*/ 	.byte	0x00, 0x00, 0x00, 0x00


//--------------------- .nv.info._Z13Find_TrianglePiS_iiS_ --------------------------
	.section	.nv.info._Z13Find_TrianglePiS_iiS_,"",@"SHT_CUDA_INFO"
	.sectionflags	@""
	.align	4


	//----- nvinfo : EIATTR_CUDA_API_VERSION
	.align		4
        /*0000*/ 	.byte	0x04, 0x37
        /*0002*/ 	.short	(.L_8 - .L_7)
.L_7:
        /*0004*/ 	.word	0x00000082


	//----- nvinfo : EIATTR_KPARAM_INFO
	.align		4
.L_8:
        /*0008*/ 	.byte	0x04, 0x17
        /*000a*/ 	.short	(.L_10 - .L_9)
.L_9:
        /*000c*/ 	.word	0x00000000
        /*0010*/ 	.short	0x0004
        /*0012*/ 	.short	0x0018
        /*0014*/ 	.byte	0x00, 0xf5, 0x21, 0x00


	//----- nvinfo : EIATTR_KPARAM_INFO
	.align		4
.L_10:
        /*0018*/ 	.byte	0x04, 0x17
        /*001a*/ 	.short	(.L_12 - .L_11)
.L_11:
        /*001c*/ 	.word	0x00000000
        /*0020*/ 	.short	0x0003
        /*0022*/ 	.short	0x0014
        /*0024*/ 	.byte	0x00, 0xf0, 0x11, 0x00


	//----- nvinfo : EIATTR_KPARAM_INFO
	.align		4
.L_12:
        /*0028*/ 	.byte	0x04, 0x17
        /*002a*/ 	.short	(.L_14 - .L_13)
.L_13:
        /*002c*/ 	.word	0x00000000
        /*0030*/ 	.short	0x0002
        /*0032*/ 	.short	0x0010
        /*0034*/ 	.byte	0x00, 0xf0, 0x11, 0x00


	//----- nvinfo : EIATTR_KPARAM_INFO
	.align		4
.L_14:
        /*0038*/ 	.byte	0x04, 0x17
        /*003a*/ 	.short	(.L_16 - .L_15)
.L_15:
        /*003c*/ 	.word	0x00000000
        /*0040*/ 	.short	0x0001
        /*0042*/ 	.short	0x0008
        /*0044*/ 	.byte	0x00, 0xf5, 0x21, 0x00


	//----- nvinfo : EIATTR_KPARAM_INFO
	.align		4
.L_16:
        /*0048*/ 	.byte	0x04, 0x17
        /*004a*/ 	.short	(.L_18 - .L_17)
.L_17:
        /*004c*/ 	.word	0x00000000
        /*0050*/ 	.short	0x0000
        /*0052*/ 	.short	0x0000
        /*0054*/ 	.byte	0x00, 0xf5, 0x21, 0x00


	//----- nvinfo : EIATTR_SPARSE_MMA_MASK
	.align		4
.L_18:
        /*0058*/ 	.byte	0x03, 0x50
        /*005a*/ 	.short	0x0000


	//----- nvinfo : EIATTR_MAXREG_COUNT
	.align		4
        /*005c*/ 	.byte	0x03, 0x1b
        /*005e*/ 	.short	0x00ff


	//----- nvinfo : EIATTR_NUM_BARRIERS
	.align		4
        /*0060*/ 	.byte	0x02, 0x4c
        /*0062*/ 	.byte	0x01
	.zero		1


	//----- nvinfo : EIATTR_EXTERNS
	.align		4
        /*0064*/ 	.byte	0x04, 0x0f
        /*0066*/ 	.short	(.L_20 - .L_19)


	//   ....[0]....
	.align		4
.L_19:
        /*0068*/ 	.word	index@(vprintf)


	//----- nvinfo : EIATTR_MERCURY_ISA_VERSION
	.align		4
.L_20:
        /*006c*/ 	.byte	0x03, 0x5f
        /*006e*/ 	.short	0x0101


	//----- nvinfo : EIATTR_INT_WARP_WIDE_INSTR_OFFSETS
	.align		4
        /*0070*/ 	.byte	0x04, 0x31
        /*0072*/ 	.short	(.L_22 - .L_21)


	//   ....[0]....
.L_21:
        /*0074*/ 	.word	0x000004b0


	//   ....[1]....
        /*0078*/ 	.word	0x000004d0


	//   ....[2]....
        /*007c*/ 	.word	0x00000e10


	//   ....[3]....
        /*0080*/ 	.word	0x00000e30


	//----- nvinfo : EIATTR_VRC_CTA_INIT_COUNT
	.align		4
.L_22:
        /*0084*/ 	.byte	0x02, 0x4a
	.zero		1
	.zero		1


	//----- nvinfo : EIATTR_SYSCALL_OFFSETS
	.align		4
        /*0088*/ 	.byte	0x04, 0x46
        /*008a*/ 	.short	(.L_24 - .L_23)


	//   ....[0]....
.L_23:
        /*008c*/ 	.word	0x00000600


	//----- nvinfo : EIATTR_EXIT_INSTR_OFFSETS
	.align		4
.L_24:
        /*0090*/ 	.byte	0x04, 0x1c
        /*0092*/ 	.short	(.L_26 - .L_25)


	//   ....[0]....
.L_25:
        /*0094*/ 	.word	0x00000550


	//   ....[1]....
        /*0098*/ 	.word	0x00000ed0


	//----- nvinfo : EIATTR_CRS_STACK_SIZE
	.align		4
.L_26:
        /*009c*/ 	.byte	0x04, 0x1e
        /*009e*/ 	.short	(.L_28 - .L_27)
.L_27:
        /*00a0*/ 	.word	0x00000000


	//----- nvinfo : EIATTR_CBANK_PARAM_SIZE
	.align		4
.L_28:
        /*00a4*/ 	.byte	0x03, 0x19
        /*00a6*/ 	.short	0x0020


	//----- nvinfo : EIATTR_PARAM_CBANK
	.align		4
        /*00a8*/ 	.byte	0x04, 0x0a
        /*00aa*/ 	.short	(.L_30 - .L_29)
	.align		4
.L_29:
        /*00ac*/ 	.word	index@(.nv.constant0._Z13Find_TrianglePiS_iiS_)
        /*00b0*/ 	.short	0x0380
        /*00b2*/ 	.short	0x0020


	//----- nvinfo : EIATTR_SW_WAR
	.align		4
.L_30:
        /*00b4*/ 	.byte	0x04, 0x36
        /*00b6*/ 	.short	(.L_32 - .L_31)
.L_31:
        /*00b8*/ 	.word	0x00000008
.L_32:


//--------------------- .nv.callgraph             --------------------------
	.section	.nv.callgraph,"",@"SHT_CUDA_CALLGRAPH"
	.align	4
	.sectionentsize	8
	.align		4
        /*0000*/ 	.word	0x00000000
	.align		4
        /*0004*/ 	.word	0xffffffff
	.align		4
        /*0008*/ 	.word	index@(_Z13Find_TrianglePiS_iiS_)
	.align		4
        /*000c*/ 	.word	index@(vprintf)
	.align		4
        /*0010*/ 	.word	0x00000000
	.align		4
        /*0014*/ 	.word	0xfffffffe
	.align		4
        /*0018*/ 	.word	0x00000000
	.align		4
        /*001c*/ 	.word	0xfffffffd
	.align		4
        /*0020*/ 	.word	0x00000000
	.align		4
        /*0024*/ 	.word	0xfffffffc


//--------------------- .nv.constant4             --------------------------
	.section	.nv.constant4,"a",@progbits
	.align	8
	.align		8
.nv.constant4:
        /*0000*/ 	.dword	vprintf
	.align		8
        /*0008*/ 	.dword	$str


//--------------------- .text._Z13Find_TrianglePiS_iiS_ --------------------------
	.section	.text._Z13Find_TrianglePiS_iiS_,"ax",@progbits
	.align	128
        .global         _Z13Find_TrianglePiS_iiS_
        .type           _Z13Find_TrianglePiS_iiS_,@function
        .size           _Z13Find_TrianglePiS_iiS_,(.L_x_29 - _Z13Find_TrianglePiS_iiS_)
        .other          _Z13Find_TrianglePiS_iiS_,@"STO_CUDA_ENTRY STV_DEFAULT"
_Z13Find_TrianglePiS_iiS_:
.text._Z13Find_TrianglePiS_iiS_:
[----:B------:R-:W0:Y:S01]  /*0000*/  LDC R1, c[0x0][0x37c] ;  /* 0x0000df00ff017b82 */ /* 0x000e220000000800 */
[----:B------:R-:W1:Y:S07]  /*0010*/  S2R R5, SR_CTAID.X ;  /* 0x0000000000057919 */ /* 0x000e6e0000002500 */
[----:B------:R-:W1:Y:S01]  /*0020*/  LDC.64 R2, c[0x0][0x388] ;  /* 0x0000e200ff027b82 */ /* 0x000e620000000a00 */
[----:B------:R-:W2:Y:S01]  /*0030*/  LDCU.64 UR36, c[0x0][0x358] ;  /* 0x00006b00ff2477ac */ /* 0x000ea20008000a00 */
[----:B0-----:R-:W-:-:S02]  /*0040*/  VIADD R1, R1, 0xfffffff8 ;  /* 0xfffffff801017836 */ /* 0x001fc40000000000 */
[----:B-1----:R-:W-:-:S05]  /*0050*/  IMAD.WIDE.U32 R4, R5, 0x4, R2 ;  /* 0x0000000405047825 */ /* 0x002fca00078e0002 */
[----:B--2---:R-:W2:Y:S04]  /*0060*/  LDG.E R18, desc[UR36][R4.64] ;  /* 0x0000002404127981 */ /* 0x004ea8000c1e1900 */
[----:B------:R-:W3:Y:S01]  /*0070*/  LDG.E R19, desc[UR36][R4.64+0x4] ;  /* 0x0000042404137981 */ /* 0x000ee2000c1e1900 */
[----:B------:R-:W0:Y:S01]  /*0080*/  LDCU UR4, c[0x0][0x2f8] ;  /* 0x00005f00ff0477ac */ /* 0x000e220008000800 */
[----:B------:R-:W1:Y:S01]  /*0090*/  S2R R23, SR_TID.X ;  /* 0x0000000000177919 */ /* 0x000e620000002100 */
[----:B------:R-:W4:Y:S01]  /*00a0*/  LDCU UR5, c[0x0][0x2fc] ;  /* 0x00005f80ff0577ac */ /* 0x000f220008000800 */
[----:B0-----:R-:W-:-:S05]  /*00b0*/  IADD3 R6, P1, PT, R1, UR4, RZ ;  /* 0x0000000401067c10 */ /* 0x001fca000ff3e0ff */
[----:B----4-:R-:W-:Y:S01]  /*00c0*/  IMAD.X R7, RZ, RZ, UR5, P1 ;  /* 0x00000005ff077e24 */ /* 0x010fe200088e06ff */
[----:B--2---:R-:W-:-:S05]  /*00d0*/  LOP3.LUT R16, RZ, R18, RZ, 0x33, !PT ;  /* 0x00000012ff107212 */ /* 0x004fca00078e33ff */
[----:B---3--:R-:W-:-:S05]  /*00e0*/  IMAD.IADD R16, R19, 0x1, R16 ;  /* 0x0000000113107824 */ /* 0x008fca00078e0210 */
[----:B------:R-:W-:-:S13]  /*00f0*/  ISETP.GT.AND P0, PT, R16, 0x3ff, PT ;  /* 0x000003ff1000780c */ /* 0x000fda0003f04270 */
[----:B-1----:R-:W-:Y:S05]  /*0100*/  @P0 BRA `(.L_x_0) ;  /* 0x0000000400140947 */ /* 0x002fea0003800000 */
[----:B------:R-:W-:-:S13]  /*0110*/  ISETP.GT.AND P0, PT, R23, R16, PT ;  /* 0x000000101700720c */ /* 0x000fda0003f04270 */
[----:B------:R-:W0:Y:S01]  /*0120*/  @!P0 LDC.64 R4, c[0x0][0x380] ;  /* 0x0000e000ff048b82 */ /* 0x000e220000000a00 */
[----:B------:R-:W-:-:S04]  /*0130*/  @!P0 IMAD.IADD R7, R18, 0x1, R23 ;  /* 0x0000000112078824 */ /* 0x000fc800078e0217 */
[----:B0-----:R-:W-:-:S06]  /*0140*/  @!P0 IMAD.WIDE R4, R7, 0x4, R4 ;  /* 0x0000000407048825 */ /* 0x001fcc00078e0204 */
[----:B------:R-:W2:Y:S01]  /*0150*/  @!P0 LDG.E R4, desc[UR36][R4.64] ;  /* 0x0000002404048981 */ /* 0x000ea2000c1e1900 */
[----:B------:R-:W0:Y:S01]  /*0160*/  S2UR UR5, SR_CgaCtaId ;  /* 0x00000000000579c3 */ /* 0x000e220000008800 */
[----:B------:R-:W-:Y:S01]  /*0170*/  UMOV UR4, 0x400 ;  /* 0x0000040000047882 */ /* 0x000fe20000000000 */
[----:B------:R-:W-:Y:S01]  /*0180*/  BSSY.RECONVERGENT B0, `(.L_x_1) ;  /* 0x000003a000007945 */ /* 0x000fe20003800200 */
[----:B0-----:R-:W-:-:S06]  /*0190*/  ULEA UR4, UR5, UR4, 0x18 ;  /* 0x0000000405047291 */ /* 0x001fcc000f8ec0ff */
[----:B------:R-:W-:-:S05]  /*01a0*/  LEA R23, R23, UR4, 0x2 ;  /* 0x0000000417177c11 */ /* 0x000fca000f8e10ff */
[----:B--2---:R0:W-:Y:S01]  /*01b0*/  @!P0 STS [R23], R4 ;  /* 0x0000000417008388 */ /* 0x0041e20000000800 */
[----:B------:R-:W-:Y:S06]  /*01c0*/  BAR.SYNC.DEFER_BLOCKING 0x0 ;  /* 0x0000000000007b1d */ /* 0x000fec0000010000 */
[----:B------:R-:W-:Y:S05]  /*01d0*/  @P0 BRA `(.L_x_2) ;  /* 0x0000000000d00947 */ /* 0x000fea0003800000 */
[----:B0-----:R-:W0:Y:S01]  /*01e0*/  LDS R23, [R23] ;  /* 0x0000000017177984 */ /* 0x001e220000000800 */
[----:B------:R-:W1:Y:S01]  /*01f0*/  LDC.64 R4, c[0x0][0x380] ;  /* 0x0000e000ff047b82 */ /* 0x000e620000000a00 */
[----:B0-----:R-:W-:-:S05]  /*0200*/  IMAD.WIDE R2, R23, 0x4, R2 ;  /* 0x0000000417027825 */ /* 0x001fca00078e0202 */
[----:B------:R-:W1:Y:S04]  /*0210*/  LDG.E R7, desc[UR36][R2.64] ;  /* 0x0000002402077981 */ /* 0x000e68000c1e1900 */
[----:B------:R-:W2:Y:S01]  /*0220*/  LDG.E R0, desc[UR36][R2.64+0x4] ;  /* 0x0000042402007981 */ /* 0x000ea2000c1e1900 */
[----:B-1----:R-:W-:-:S05]  /*0230*/  IMAD.WIDE R4, R7, 0x4, R4 ;  /* 0x0000000407047825 */ /* 0x002fca00078e0204 */
[----:B------:R0:W5:Y:S01]  /*0240*/  LDG.E R6, desc[UR36][R4.64] ;  /* 0x0000002404067981 */ /* 0x000162000c1e1900 */
[----:B------:R-:W-:Y:S02]  /*0250*/  IMAD.IADD R18, R19, 0x1, -R18 ;  /* 0x0000000113127824 */ /* 0x000fe400078e0a12 */
[----:B------:R-:W-:Y:S02]  /*0260*/  IMAD.MOV.U32 R9, RZ, RZ, RZ ;  /* 0x000000ffff097224 */ /* 0x000fe400078e00ff */
[----:B------:R-:W-:Y:S02]  /*0270*/  IMAD.MOV.U32 R10, RZ, RZ, RZ ;  /* 0x000000ffff0a7224 */ /* 0x000fe400078e00ff */
[----:B--2---:R-:W-:-:S07]  /*0280*/  VIADD R8, R0, 0xffffffff ;  /* 0xffffffff00087836 */ /* 0x004fce0000000000 */
.L_x_9:
[C---:B------:R-:W-:Y:S01]  /*0290*/  LEA R2, R9.reuse, UR4, 0x2 ;  /* 0x0000000409027c11 */ /* 0x040fe2000f8e10ff */
[----:B------:R-:W-:Y:S01]  /*02a0*/  VIADD R9, R9, 0x1 ;  /* 0x0000000109097836 */ /* 0x000fe20000000000 */
[----:B------:R-:W-:Y:S01]  /*02b0*/  ISETP.GE.AND P0, PT, R7, R0, PT ;  /* 0x000000000700720c */ /* 0x000fe20003f06270 */
[----:B------:R-:W-:Y:S02]  /*02c0*/  BSSY.RECONVERGENT B1, `(.L_x_3) ;  /* 0x000001c000017945 */ /* 0x000fe40003800200 */
[----:B------:R-:W1:Y:S01]  /*02d0*/  LDS R13, [R2] ;  /* 0x00000000020d7984 */ /* 0x000e620000000800 */
[----:B------:R-:W-:Y:S02]  /*02e0*/  ISETP.NE.AND P1, PT, R9, R18, PT ;  /* 0x000000120900720c */ /* 0x000fe40003f25270 */
[----:B-1---5:R-:W-:-:S13]  /*02f0*/  ISETP.LT.OR P0, PT, R13, R6, P0 ;  /* 0x000000060d00720c */ /* 0x022fda0000701670 */
[----:B------:R-:W-:Y:S05]  /*0300*/  @P0 BRA `(.L_x_4) ;  /* 0x00000000005c0947 */ /* 0x000fea0003800000 */
[----:B------:R-:W1:Y:S01]  /*0310*/  LDC.64 R2, c[0x0][0x380] ;  /* 0x0000e000ff027b82 */ /* 0x000e620000000a00 */
[----:B------:R-:W-:Y:S02]  /*0320*/  IMAD.MOV.U32 R11, RZ, RZ, R8 ;  /* 0x000000ffff0b7224 */ /* 0x000fe400078e0008 */
[----:B------:R-:W-:-:S07]  /*0330*/  IMAD.MOV.U32 R12, RZ, RZ, R7 ;  /* 0x000000ffff0c7224 */ /* 0x000fce00078e0007 */
.L_x_8:
[----:B0-----:R-:W-:-:S05]  /*0340*/  IMAD.IADD R4, R11, 0x1, R12 ;  /* 0x000000010b047824 */ /* 0x001fca00078e020c */
[----:B------:R-:W-:-:S04]  /*0350*/  LEA.HI R4, R4, R4, RZ, 0x1 ;  /* 0x0000000404047211 */ /* 0x000fc800078f08ff */
[----:B------:R-:W-:-:S05]  /*0360*/  SHF.R.S32.HI R15, RZ, 0x1, R4 ;  /* 0x00000001ff0f7819 */ /* 0x000fca0000011404 */
[----:B-1----:R-:W-:-:S06]  /*0370*/  IMAD.WIDE R4, R15, 0x4, R2 ;  /* 0x000000040f047825 */ /* 0x002fcc00078e0202 */
[----:B------:R-:W2:Y:S01]  /*0380*/  LDG.E R4, desc[UR36][R4.64] ;  /* 0x0000002404047981 */ /* 0x000ea2000c1e1900 */
[----:B------:R-:W-:Y:S01]  /*0390*/  BSSY.RELIABLE B2, `(.L_x_5) ;  /* 0x000000a000027945 */ /* 0x000fe20003800100 */
[----:B--2---:R-:W-:-:S13]  /*03a0*/  ISETP.GE.AND P0, PT, R4, R13, PT ;  /* 0x0000000d0400720c */ /* 0x004fda0003f06270 */
[----:B------:R-:W-:Y:S01]  /*03b0*/  @!P0 VIADD R12, R15, 0x1 ;  /* 0x000000010f0c8836 */ /* 0x000fe20000000000 */
[----:B------:R-:W-:Y:S06]  /*03c0*/  @!P0 BRA `(.L_x_6) ;  /* 0x0000000000188947 */ /* 0x000fec0003800000 */
[----:B------:R-:W-:-:S13]  /*03d0*/  ISETP.GT.AND P0, PT, R4, R13, PT ;  /* 0x0000000d0400720c */ /* 0x000fda0003f04270 */
[----:B------:R-:W-:Y:S01]  /*03e0*/  @P0 VIADD R11, R15, 0xffffffff ;  /* 0xffffffff0f0b0836 */ /* 0x000fe20000000000 */
[----:B------:R-:W-:Y:S06]  /*03f0*/  @P0 BRA `(.L_x_6) ;  /* 0x00000000000c0947 */ /* 0x000fec0003800000 */
[----:B------:R-:W-:-:S13]  /*0400*/  ISETP.NE.AND P0, PT, R4, R13, PT ;  /* 0x0000000d0400720c */ /* 0x000fda0003f05270 */
[----:B------:R-:W-:Y:S05]  /*0410*/  @!P0 BREAK.RELIABLE B2 ;  /* 0x0000000000028942 */ /* 0x000fea0003800100 */
[----:B------:R-:W-:Y:S05]  /*0420*/  @!P0 BRA `(.L_x_7) ;  /* 0x0000000000108947 */ /* 0x000fea0003800000 */
.L_x_6:
[----:B------:R-:W-:Y:S05]  /*0430*/  BSYNC.RELIABLE B2 ;  /* 0x0000000000027941 */ /* 0x000fea0003800100 */
.L_x_5:
[----:B------:R-:W-:-:S13]  /*0440*/  ISETP.GT.AND P0, PT, R12, R11, PT ;  /* 0x0000000b0c00720c */ /* 0x000fda0003f04270 */
[----:B------:R-:W-:Y:S05]  /*0450*/  @!P0 BRA `(.L_x_8) ;  /* 0xfffffffc00b88947 */ /* 0x000fea000383ffff */
[----:B------:R-:W-:Y:S05]  /*0460*/  BRA `(.L_x_4) ;  /* 0x0000000000047947 */ /* 0x000fea0003800000 */
.L_x_7:
[----:B------:R-:W-:-:S07]  /*0470*/  VIADD R10, R10, 0x1 ;  /* 0x000000010a0a7836 */ /* 0x000fce0000000000 */
.L_x_4:
[----:B------:R-:W-:Y:S05]  /*0480*/  BSYNC.RECONVERGENT B1 ;  /* 0x0000000000017941 */ /* 0x000fea0003800200 */
.L_x_3:
[----:B------:R-:W-:Y:S05]  /*0490*/  @P1 BRA `(.L_x_9) ;  /* 0xfffffffc007c1947 */ /* 0x000fea000383ffff */
[----:B------:R-:W1:Y:S01]  /*04a0*/  S2R R0, SR_LANEID ;  /* 0x0000000000007919 */ /* 0x000e620000000000 */
[----:B------:R-:W0:Y:S08]  /*04b0*/  REDUX.SUM UR6, R10 ;  /* 0x000000000a0673c4 */ /* 0x000e30000000c000 */
[----:B------:R-:W2:Y:S01]  /*04c0*/  LDC.64 R2, c[0x0][0x398] ;  /* 0x0000e600ff027b82 */ /* 0x000ea20000000a00 */
[----:B------:R-:W-:-:S02]  /*04d0*/  VOTEU.ANY UR5, UPT, PT ;  /* 0x0000000000057886 */ /* 0x000fc400038e0100 */
[----:B------:R-:W-:Y:S01]  /*04e0*/  UFLO.U32 UR5, UR5 ;  /* 0x00000005000572bd */ /* 0x000fe200080e0000 */
[----:B0-----:R-:W-:-:S05]  /*04f0*/  IMAD.U32 R5, RZ, RZ, UR6 ;  /* 0x00000006ff057e24 */ /* 0x001fca000f8e00ff */
[----:B-1----:R-:W-:-:S13]  /*0500*/  ISETP.EQ.U32.AND P0, PT, R0, UR5, PT ;  /* 0x0000000500007c0c */ /* 0x002fda000bf02070 */
[----:B--2---:R1:W-:Y:S02]  /*0510*/  @P0 REDG.E.ADD.STRONG.GPU desc[UR36][R2.64], R5 ;  /* 0x000000050200098e */ /* 0x0043e4000c12e124 */
.L_x_2:
[----:B------:R-:W-:Y:S05]  /*0520*/  BSYNC.RECONVERGENT B0 ;  /* 0x0000000000007941 */ /* 0x000fea0003800200 */
.L_x_1:
[----:B------:R-:W-:Y:S05]  /*0530*/  WARPSYNC.ALL ;  /* 0x0000000000007948 */ /* 0x000fea0003800000 */
[----:B------:R-:W-:Y:S06]  /*0540*/  BAR.SYNC.DEFER_BLOCKING 0x0 ;  /* 0x0000000000007b1d */ /* 0x000fec0000010000 */
[----:B------:R-:W-:Y:S05]  /*0550*/  EXIT ;  /* 0x000000000000794d */ /* 0x000fea0003800000 */
.L_x_0:
[----:B------:R-:W-:Y:S01]  /*0560*/  I2FP.F32.U32 R17, R16 ;  /* 0x0000001000117245 */ /* 0x000fe20000201000 */
[----:B------:R-:W0:Y:S01]  /*0570*/  LDCU.64 UR4, c[0x4][0x8] ;  /* 0x01000100ff0477ac */ /* 0x000e220008000a00 */
[----:B------:R-:W-:-:S03]  /*0580*/  MOV R0, 0x0 ;  /* 0x0000000000007802 */ /* 0x000fc60000000f00 */
[----:B------:R-:W-:Y:S01]  /*0590*/  FMUL R17, R17, 0.0009765625 ;  /* 0x3a80000011117820 */ /* 0x000fe20000400000 */
[----:B------:R1:W2:Y:S05]  /*05a0*/  LDC.64 R2, c[0x4][R0] ;  /* 0x0100000000027b82 */ /* 0x0002aa0000000a00 */
[----:B------:R-:W3:Y:S01]  /*05b0*/  F2I.CEIL.NTZ R17, R17 ;  /* 0x0000001100117305 */ /* 0x000ee2000020b100 */
[----:B0-----:R-:W-:Y:S02]  /*05c0*/  IMAD.U32 R4, RZ, RZ, UR4 ;  /* 0x00000004ff047e24 */ /* 0x001fe4000f8e00ff */
[----:B------:R-:W-:Y:S01]  /*05d0*/  IMAD.U32 R5, RZ, RZ, UR5 ;  /* 0x00000005ff057e24 */ /* 0x000fe2000f8e00ff */
[----:B---3--:R1:W-:Y:S06]  /*05e0*/  STL.64 [R1], R16 ;  /* 0x0000001001007387 */ /* 0x0083ec0000100a00 */
[----:B------:R-:W-:-:S07]  /*05f0*/  LEPC R20, `(.L_x_10) ;  /* 0x000000001014794e */ /* 0x000fce0000000000 */
[----:B-12---:R-:W-:Y:S05]  /*0600*/  CALL.ABS.NOINC R2 ;  /* 0x0000000002007343 */ /* 0x006fea0003c00000 */
.L_x_10:
[----:B------:R-:W-:-:S13]  /*0610*/  ISETP.GE.AND P0, PT, R17, 0x1, PT ;  /* 0x000000011100780c */ /* 0x000fda0003f06270 */
[----:B------:R-:W-:Y:S05]  /*0620*/  @!P0 BRA `(.L_x_11) ;  /* 0x0000000400008947 */ /* 0x000fea0003800000 */
[C---:B------:R-:W-:Y:S01]  /*0630*/  ISETP.GE.U32.AND P0, PT, R17.reuse, 0x4, PT ;  /* 0x000000041100780c */ /* 0x040fe20003f06070 */
[----:B------:R-:W-:Y:S01]  /*0640*/  IMAD.MOV.U32 R6, RZ, RZ, RZ ;  /* 0x000000ffff067224 */ /* 0x000fe200078e00ff */
[----:B------:R-:W-:-:S11]  /*0650*/  LOP3.LUT R0, R17, 0x3, RZ, 0xc0, !PT ;  /* 0x0000000311007812 */ /* 0x000fd600078ec0ff */
[----:B------:R-:W-:Y:S05]  /*0660*/  @!P0 BRA `(.L_x_12) ;  /* 0x0000000000988947 */ /* 0x000fea0003800000 */
[----:B------:R-:W0:Y:S01]  /*0670*/  S2R R7, SR_CgaCtaId ;  /* 0x0000000000077919 */ /* 0x000e220000008800 */
[----:B------:R-:W1:Y:S01]  /*0680*/  LDC.64 R2, c[0x0][0x380] ;  /* 0x0000e000ff027b82 */ /* 0x000e620000000a00 */
[----:B------:R-:W-:Y:S01]  /*0690*/  MOV R4, 0x400 ;  /* 0x0000040000047802 */ /* 0x000fe20000000f00 */
[----:B------:R-:W-:Y:S01]  /*06a0*/  IMAD.MOV.U32 R9, RZ, RZ, RZ ;  /* 0x000000ffff097224 */ /* 0x000fe200078e00ff */
[----:B------:R-:W-:-:S03]  /*06b0*/  LOP3.LUT R6, R17, 0x7ffffffc, RZ, 0xc0, !PT ;  /* 0x7ffffffc11067812 */ /* 0x000fc600078ec0ff */
[----:B------:R-:W-:-:S05]  /*06c0*/  VIADD R4, R4, 0x1000 ;  /* 0x0000100004047836 */ /* 0x000fca0000000000 */
[----:B0-----:R-:W-:-:S07]  /*06d0*/  LEA R7, R7, R4, 0x18 ;  /* 0x0000000407077211 */ /* 0x001fce00078ec0ff */
.L_x_15:
[----:B-1----:R-:W-:-:S05]  /*06e0*/  IMAD.SHL.U32 R4, R9, 0x400, RZ ;  /* 0x0000040009047824 */ /* 0x002fca00078e00ff */
[----:B------:R-:W-:-:S04]  /*06f0*/  LOP3.LUT R13, R4, R23, RZ, 0xfc, !PT ;  /* 0x00000017040d7212 */ /* 0x000fc800078efcff */
[----:B------:R-:W-:Y:S02]  /*0700*/  ISETP.GT.AND P0, PT, R13, R16, PT ;  /* 0x000000100d00720c */ /* 0x000fe40003f04270 */
[----:B------:R-:W-:-:S05]  /*0710*/  IADD3 R5, PT, PT, R18, R13, RZ ;  /* 0x0000000d12057210 */ /* 0x000fca0007ffe0ff */
[----:B-1----:R-:W-:-:S06]  /*0720*/  IMAD.WIDE R4, R5, 0x4, R2 ;  /* 0x0000000405047825 */ /* 0x002fcc00078e0202 */
[----:B0-----:R-:W2:Y:S01]  /*0730*/  @!P0 LDG.E R8, desc[UR36][R4.64] ;  /* 0x0000002404088981 */ /* 0x001ea2000c1e1900 */
[C---:B------:R-:W-:Y:S01]  /*0740*/  IMAD R15, R13.reuse, 0x4, R7 ;  /* 0x000000040d0f7824 */ /* 0x040fe200078e0207 */
[----:B------:R-:W-:Y:S05]  /*0750*/  WARPSYNC.ALL ;  /* 0x0000000000007948 */ /* 0x000fea0003800000 */
[----:B------:R-:W-:-:S05]  /*0760*/  VIADD R11, R13, 0x400 ;  /* 0x000004000d0b7836 */ /* 0x000fca0000000000 */
[----:B------:R-:W-:Y:S01]  /*0770*/  ISETP.GT.AND P1, PT, R11, R16, PT ;  /* 0x000000100b00720c */ /* 0x000fe20003f24270 */
[----:B--2---:R0:W-:Y:S01]  /*0780*/  @!P0 STS [R15], R8 ;  /* 0x000000080f008388 */ /* 0x0041e20000000800 */
[----:B------:R-:W-:Y:S11]  /*0790*/  BAR.SYNC.DEFER_BLOCKING 0x0 ;  /* 0x0000000000007b1d */ /* 0x000ff60000010000 */
[----:B------:R-:W2:Y:S01]  /*07a0*/  @!P1 LDG.E R10, desc[UR36][R4.64+0x1000] ;  /* 0x00100024040a9981 */ /* 0x000ea2000c1e1900 */
[----:B------:R-:W-:-:S05]  /*07b0*/  VIADD R11, R13, 0x800 ;  /* 0x000008000d0b7836 */ /* 0x000fca0000000000 */
[-C--:B------:R-:W-:Y:S01]  /*07c0*/  ISETP.GT.AND P0, PT, R11, R16.reuse, PT ;  /* 0x000000100b00720c */ /* 0x080fe20003f04270 */
[----:B--2---:R0:W-:Y:S01]  /*07d0*/  @!P1 STS [R15+0x1000], R10 ;  /* 0x0010000a0f009388 */ /* 0x0041e20000000800 */
[----:B------:R-:W-:Y:S11]  /*07e0*/  BAR.SYNC.DEFER_BLOCKING 0x0 ;  /* 0x0000000000007b1d */ /* 0x000ff60000010000 */
[----:B------:R-:W2:Y:S01]  /*07f0*/  @!P0 LDG.E R11, desc[UR36][R4.64+0x2000] ;  /* 0x00200024040b8981 */ /* 0x000ea2000c1e1900 */
[----:B------:R-:W-:Y:S01]  /*0800*/  VIADD R13, R13, 0xc00 ;  /* 0x00000c000d0d7836 */ /* 0x000fe20000000000 */
[----:B------:R-:W-:Y:S04]  /*0810*/  BSSY.RECONVERGENT B0, `(.L_x_13) ;  /* 0x0000007000007945 */ /* 0x000fe80003800200 */
[----:B------:R-:W-:Y:S01]  /*0820*/  ISETP.GT.AND P1, PT, R13, R16, PT ;  /* 0x000000100d00720c */ /* 0x000fe20003f24270 */
[----:B--2---:R0:W-:Y:S01]  /*0830*/  @!P0 STS [R15+0x2000], R11 ;  /* 0x0020000b0f008388 */ /* 0x0041e20000000800 */
[----:B------:R-:W-:Y:S11]  /*0840*/  BAR.SYNC.DEFER_BLOCKING 0x0 ;  /* 0x0000000000007b1d */ /* 0x000ff60000010000 */
[----:B------:R-:W-:Y:S05]  /*0850*/  @P1 BRA `(.L_x_14) ;  /* 0x0000000000081947 */ /* 0x000fea0003800000 */
[----:B------:R-:W2:Y:S04]  /*0860*/  LDG.E R4, desc[UR36][R4.64+0x3000] ;  /* 0x0030002404047981 */ /* 0x000ea8000c1e1900 */
[----:B--2---:R1:W-:Y:S02]  /*0870*/  STS [R15+0x3000], R4 ;  /* 0x003000040f007388 */ /* 0x0043e40000000800 */
.L_x_14:
[----:B------:R-:W-:Y:S05]  /*0880*/  BSYNC.RECONVERGENT B0 ;  /* 0x0000000000007941 */ /* 0x000fea0003800200 */
.L_x_13:
[----:B------:R-:W-:Y:S01]  /*0890*/  VIADD R9, R9, 0x4 ;  /* 0x0000000409097836 */ /* 0x000fe20000000000 */
[----:B------:R-:W-:Y:S04]  /*08a0*/  BAR.SYNC.DEFER_BLOCKING 0x0 ;  /* 0x0000000000007b1d */ /* 0x000fe80000010000 */
[----:B------:R-:W-:-:S13]  /*08b0*/  ISETP.NE.AND P0, PT, R9, R6, PT ;  /* 0x000000060900720c */ /* 0x000fda0003f05270 */
[----:B------:R-:W-:Y:S05]  /*08c0*/  @P0 BRA `(.L_x_15) ;  /* 0xfffffffc00840947 */ /* 0x000fea000383ffff */
.L_x_12:
[----:B------:R-:W-:-:S13]  /*08d0*/  ISETP.NE.AND P0, PT, R0, RZ, PT ;  /* 0x000000ff0000720c */ /* 0x000fda0003f05270 */
[----:B------:R-:W-:Y:S05]  /*08e0*/  @!P0 BRA `(.L_x_11) ;  /* 0x0000000000508947 */ /* 0x000fea0003800000 */
[----:B------:R-:W-:-:S07]  /*08f0*/  IMAD.MOV.U32 R5, RZ, RZ, RZ ;  /* 0x000000ffff057224 */ /* 0x000fce00078e00ff */
.L_x_16:
[----:B------:R-:W-:-:S05]  /*0900*/  IMAD.SHL.U32 R2, R6, 0x400, RZ ;  /* 0x0000040006027824 */ /* 0x000fca00078e00ff */
[----:B------:R-:W-:-:S04]  /*0910*/  LOP3.LUT R9, R2, R23, RZ, 0xfc, !PT ;  /* 0x0000001702097212 */ /* 0x000fc800078efcff */
[----:B------:R-:W-:-:S13]  /*0920*/  ISETP.GT.AND P0, PT, R9, R16, PT ;  /* 0x000000100900720c */ /* 0x000fda0003f04270 */
[----:B------:R-:W2:Y:S01]  /*0930*/  @!P0 LDC.64 R2, c[0x0][0x380] ;  /* 0x0000e000ff028b82 */ /* 0x000ea20000000a00 */
[----:B------:R-:W-:-:S04]  /*0940*/  @!P0 IMAD.IADD R7, R18, 0x1, R9 ;  /* 0x0000000112078824 */ /* 0x000fc800078e0209 */
[----:B--2---:R-:W-:-:S06]  /*0950*/  @!P0 IMAD.WIDE R2, R7, 0x4, R2 ;  /* 0x0000000407028825 */ /* 0x004fcc00078e0202 */
[----:B------:R-:W2:Y:S01]  /*0960*/  @!P0 LDG.E R2, desc[UR36][R2.64] ;  /* 0x0000002402028981 */ /* 0x000ea2000c1e1900 */
[----:B-1----:R-:W-:Y:S01]  /*0970*/  @!P0 MOV R4, 0x400 ;  /* 0x0000040000048802 */ /* 0x002fe20000000f00 */
[----:B------:R-:W-:Y:S01]  /*0980*/  VIADD R5, R5, 0x1 ;  /* 0x0000000105057836 */ /* 0x000fe20000000000 */
[----:B------:R-:W-:Y:S05]  /*0990*/  WARPSYNC.ALL ;  /* 0x0000000000007948 */ /* 0x000fea0003800000 */
[----:B------:R-:W1:Y:S01]  /*09a0*/  @!P0 S2R R7, SR_CgaCtaId ;  /* 0x0000000000078919 */ /* 0x000e620000008800 */
[----:B------:R-:W-:Y:S01]  /*09b0*/  @!P0 VIADD R4, R4, 0x1000 ;  /* 0x0000100004048836 */ /* 0x000fe20000000000 */
[----:B------:R-:W-:-:S04]  /*09c0*/  IADD3 R6, PT, PT, R6, 0x1, RZ ;  /* 0x0000000106067810 */ /* 0x000fc80007ffe0ff */
[----:B-1----:R-:W-:-:S05]  /*09d0*/  @!P0 LEA R4, R7, R4, 0x18 ;  /* 0x0000000407048211 */ /* 0x002fca00078ec0ff */
[----:B------:R-:W-:-:S05]  /*09e0*/  @!P0 IMAD R7, R9, 0x4, R4 ;  /* 0x0000000409078824 */ /* 0x000fca00078e0204 */
[----:B--2---:R2:W-:Y:S01]  /*09f0*/  @!P0 STS [R7], R2 ;  /* 0x0000000207008388 */ /* 0x0045e20000000800 */
[----:B------:R-:W-:Y:S01]  /*0a00*/  BAR.SYNC.DEFER_BLOCKING 0x0 ;  /* 0x0000000000007b1d */ /* 0x000fe20000010000 */
[----:B------:R-:W-:-:S13]  /*0a10*/  ISETP.NE.AND P0, PT, R5, R0, PT ;  /* 0x000000000500720c */ /* 0x000fda0003f05270 */
[----:B--2---:R-:W-:Y:S05]  /*0a20*/  @P0 BRA `(.L_x_16) ;  /* 0xfffffffc00b40947 */ /* 0x004fea000383ffff */
.L_x_11:
[----:B------:R-:W-:Y:S01]  /*0a30*/  ISETP.GE.AND P0, PT, R17, 0x1, PT ;  /* 0x000000011100780c */ /* 0x000fe20003f06270 */
[----:B------:R-:W-:Y:S05]  /*0a40*/  WARPSYNC.ALL ;  /* 0x0000000000007948 */ /* 0x000fea0003800000 */
[----:B------:R-:W-:Y:S07]  /*0a50*/  BAR.SYNC.DEFER_BLOCKING 0x0 ;  /* 0x0000000000007b1d */ /* 0x000fee0000010000 */
[----:B------:R-:W-:Y:S05]  /*0a60*/  @!P0 BRA `(.L_x_17) ;  /* 0x0000000400148947 */ /* 0x000fea0003800000 */
[----:B------:R-:W2:Y:S01]  /*0a70*/  S2UR UR5, SR_CgaCtaId ;  /* 0x00000000000579c3 */ /* 0x000ea20000008800 */
[----:B------:R-:W-:Y:S01]  /*0a80*/  UMOV UR4, 0x400 ;  /* 0x0000040000047882 */ /* 0x000fe20000000000 */
[----:B------:R-:W-:Y:S01]  /*0a90*/  IMAD.IADD R18, R19, 0x1, -R18 ;  /* 0x0000000113127824 */ /* 0x000fe200078e0a12 */
[----:B------:R-:W-:-:S04]  /*0aa0*/  UIADD3 UR4, UPT, UPT, UR4, 0x1000, URZ ;  /* 0x0000100004047890 */ /* 0x000fc8000fffe0ff */
[----:B--2---:R-:W-:-:S03]  /*0ab0*/  ULEA UR6, UR5, UR4, 0x18 ;  /* 0x0000000405067291 */ /* 0x004fc6000f8ec0ff */
[----:B------:R-:W-:-:S03]  /*0ac0*/  UMOV UR4, URZ ;  /* 0x000000ff00047c82 */ /* 0x000fc60008000000 */
[----:B------:R-:W-:-:S07]  /*0ad0*/  LEA R0, R23, UR6, 0x2 ;  /* 0x0000000617007c11 */ /* 0x000fce000f8e10ff */
.L_x_27:
[----:B------:R-:W-:Y:S01]  /*0ae0*/  USHF.L.U32 UR5, UR4, 0xa, URZ ;  /* 0x0000000a04057899 */ /* 0x000fe200080006ff */
[----:B------:R-:W-:Y:S01]  /*0af0*/  BSSY.RECONVERGENT B0, `(.L_x_18) ;  /* 0x0000039000007945 */ /* 0x000fe20003800200 */
[----:B------:R-:W-:-:S04]  /*0b00*/  UIADD3 UR4, UPT, UPT, UR4, 0x1, URZ ;  /* 0x0000000104047890 */ /* 0x000fc8000fffe0ff */
[----:B--2---:R-:W-:Y:S02]  /*0b10*/  LOP3.LUT R3, R23, UR5, RZ, 0xfc, !PT ;  /* 0x0000000517037c12 */ /* 0x004fe4000f8efcff */
[----:B------:R-:W-:Y:S02]  /*0b20*/  ISETP.NE.AND P1, PT, R17, UR4, PT ;  /* 0x0000000411007c0c */ /* 0x000fe4000bf25270 */
[----:B------:R-:W-:-:S13]  /*0b30*/  ISETP.GT.AND P0, PT, R3, R16, PT ;  /* 0x000000100300720c */ /* 0x000fda0003f04270 */
[----:B------:R-:W-:Y:S05]  /*0b40*/  @P0 BRA `(.L_x_19) ;  /* 0x0000000000cc0947 */ /* 0x000fea0003800000 */
[----:B------:R-:W2:Y:S01]  /*0b50*/  LDS R5, [R0] ;  /* 0x0000000000057984 */ /* 0x000ea20000000800 */
[----:B------:R-:W2:Y:S02]  /*0b60*/  LDC.64 R2, c[0x0][0x388] ;  /* 0x0000e200ff027b82 */ /* 0x000ea40000000a00 */
[----:B--2---:R-:W-:-:S06]  /*0b70*/  IMAD.WIDE R2, R5, 0x4, R2 ;  /* 0x0000000405027825 */ /* 0x004fcc00078e0202 */
[----:B-1----:R-:W1:Y:S01]  /*0b80*/  LDC.64 R4, c[0x0][0x380] ;  /* 0x0000e000ff047b82 */ /* 0x002e620000000a00 */
[----:B------:R-:W1:Y:S04]  /*0b90*/  LDG.E R7, desc[UR36][R2.64] ;  /* 0x0000002402077981 */ /* 0x000e68000c1e1900 */
[----:B------:R-:W2:Y:S01]  /*0ba0*/  LDG.E R6, desc[UR36][R2.64+0x4] ;  /* 0x0000042402067981 */ /* 0x000ea2000c1e1900 */
[----:B-1----:R-:W-:-:S05]  /*0bb0*/  IMAD.WIDE R4, R7, 0x4, R4 ;  /* 0x0000000407047825 */ /* 0x002fca00078e0204 */
[----:B0-----:R0:W5:Y:S01]  /*0bc0*/  LDG.E R8, desc[UR36][R4.64] ;  /* 0x0000002404087981 */ /* 0x001162000c1e1900 */
[----:B------:R-:W-:Y:S01]  /*0bd0*/  CS2R R10, SRZ ;  /* 0x00000000000a7805 */ /* 0x000fe2000001ff00 */
[----:B--2---:R-:W-:-:S07]  /*0be0*/  VIADD R9, R6, 0xffffffff ;  /* 0xffffffff06097836 */ /* 0x004fce0000000000 */
.L_x_26:
        /* <DEDUP_REMOVED lines=11> */
.L_x_25:
        /* <DEDUP_REMOVED lines=15> */
.L_x_23:
[----:B------:R-:W-:Y:S05]  /*0d90*/  BSYNC.RELIABLE B2 ;  /* 0x0000000000027941 */ /* 0x000fea0003800100 */
.L_x_22:
[----:B------:R-:W-:-:S13]  /*0da0*/  ISETP.GT.AND P0, PT, R13, R12, PT ;  /* 0x0000000c0d00720c */ /* 0x000fda0003f04270 */
[----:B------:R-:W-:Y:S05]  /*0db0*/  @!P0 BRA `(.L_x_25) ;  /* 0xfffffffc00b88947 */ /* 0x000fea000383ffff */
[----:B------:R-:W-:Y:S05]  /*0dc0*/  BRA `(.L_x_21) ;  /* 0x0000000000047947 */ /* 0x000fea0003800000 */
.L_x_24:
[----:B------:R-:W-:-:S07]  /*0dd0*/  VIADD R10, R10, 0x1 ;  /* 0x000000010a0a7836 */ /* 0x000fce0000000000 */
.L_x_21:
[----:B------:R-:W-:Y:S05]  /*0de0*/  BSYNC.RECONVERGENT B1 ;  /* 0x0000000000017941 */ /* 0x000fea0003800200 */
.L_x_20:
[----:B------:R-:W-:Y:S05]  /*0df0*/  @P2 BRA `(.L_x_26) ;  /* 0xfffffffc007c2947 */ /* 0x000fea000383ffff */
[----:B0-----:R-:W0:Y:S01]  /*0e00*/  S2R R4, SR_LANEID ;  /* 0x0000000000047919 */ /* 0x001e220000000000 */
[----:B------:R-:W1:Y:S08]  /*0e10*/  REDUX.SUM UR7, R10 ;  /* 0x000000000a0773c4 */ /* 0x000e70000000c000 */
[----:B------:R-:W2:Y:S01]  /*0e20*/  LDC.64 R2, c[0x0][0x398] ;  /* 0x0000e600ff027b82 */ /* 0x000ea20000000a00 */
[----:B------:R-:W-:-:S02]  /*0e30*/  VOTEU.ANY UR5, UPT, PT ;  /* 0x0000000000057886 */ /* 0x000fc400038e0100 */
[----:B------:R-:W-:Y:S01]  /*0e40*/  UFLO.U32 UR5, UR5 ;  /* 0x00000005000572bd */ /* 0x000fe200080e0000 */
[----:B-1----:R-:W-:-:S05]  /*0e50*/  IMAD.U32 R5, RZ, RZ, UR7 ;  /* 0x00000007ff057e24 */ /* 0x002fca000f8e00ff */
[----:B0-----:R-:W-:-:S13]  /*0e60*/  ISETP.EQ.U32.AND P0, PT, R4, UR5, PT ;  /* 0x0000000504007c0c */ /* 0x001fda000bf02070 */
[----:B--2---:R2:W-:Y:S02]  /*0e70*/  @P0 REDG.E.ADD.STRONG.GPU desc[UR36][R2.64], R5 ;  /* 0x000000050200098e */ /* 0x0045e4000c12e124 */
.L_x_19:
[----:B------:R-:W-:Y:S05]  /*0e80*/  BSYNC.RECONVERGENT B0 ;  /* 0x0000000000007941 */ /* 0x000fea0003800200 */
.L_x_18:
[----:B------:R-:W-:Y:S05]  /*0e90*/  WARPSYNC.ALL ;  /* 0x0000000000007948 */ /* 0x000fea0003800000 */
[----:B------:R-:W-:Y:S06]  /*0ea0*/  BAR.SYNC.DEFER_BLOCKING 0x0 ;  /* 0x0000000000007b1d */ /* 0x000fec0000010000 */
[----:B------:R-:W-:Y:S05]  /*0eb0*/  @P1 BRA `(.L_x_27) ;  /* 0xfffffffc00081947 */ /* 0x000fea000383ffff */
.L_x_17:
[----:B------:R-:W-:Y:S06]  /*0ec0*/  BAR.SYNC.DEFER_BLOCKING 0x0 ;  /* 0x0000000000007b1d */ /* 0x000fec0000010000 */
[----:B------:R-:W-:Y:S05]  /*0ed0*/  EXIT ;  /* 0x000000000000794d */ /* 0x000fea0003800000 */
.L_x_28:
[----:B------:R-:W-:-:S00]  /*0ee0*/  BRA `(.L_x_28) ;  /* 0xfffffffc00fc7947 */ /* 0x000fc0000383ffff */
[----:B------:R-:W-:-:S00]  /*0ef0*/  NOP ;  /* 0x0000000000007918 */ /* 0x000fc00000000000 */
        /* <DEDUP_REMOVED lines=8> */
.L_x_29:


//--------------------- .nv.global.init           --------------------------
	.section	.nv.global.init,"aw",@progbits
.nv.global.init:
	.type		$str,@object
	.size		$str,(.L_0 - $str)
$str:
        /*0000*/ 	.byte	0x73, 0x69, 0x7a, 0x65, 0x5f, 0x6c, 0x69, 0x73, 0x74, 0x20, 0x3a, 0x25, 0x64, 0x20, 0x2c, 0x20
        /*0010*/ 	.byte	0x4e, 0x20, 0x3a, 0x25, 0x64, 0x20, 0x0a, 0x00
.L_0:


//--------------------- .nv.shared._Z13Find_TrianglePiS_iiS_ --------------------------
	.section	.nv.shared._Z13Find_TrianglePiS_iiS_,"aw",@nobits
	.sectionflags	@""
	.align	4
.nv.shared._Z13Find_TrianglePiS_iiS_:
	.zero		9216


//--------------------- .nv.shared.reserved.0     --------------------------
	.section	.nv.shared.reserved.0,"aw",@nobits
	.weak		__nv_reservedSMEM_offset_0_alias
	.size		__nv_reservedSMEM_offset_0_alias, 0, 64
	.other		__nv_reservedSMEM_offset_0_alias,@"STO_CUDA_RESERVED_SHARED STV_DEFAULT"
__nv_reservedSMEM_offset_0_alias:
	.zero		0
	.zero		64


//--------------------- .nv.constant0._Z13Find_TrianglePiS_iiS_ --------------------------
	.section	.nv.constant0._Z13Find_TrianglePiS_iiS_,"a",@progbits
	.sectionflags	@""
	.align	4
.nv.constant0._Z13Find_TrianglePiS_iiS_:
	.zero		928


//--------------------- SYMBOLS --------------------------

	.type		.nv.reservedSmem.offset0,@object
	.size		.nv.reservedSmem.offset0,0x4
	.type		.nv.reservedSmem.cap,@object
	.size		.nv.reservedSmem.cap,0x4
	.type		vprintf,@function
